//
// Generated by NVIDIA NVVM Compiler
//
// Compiler Build ID: CL-36424714
// Cuda compilation tools, release 13.0, V13.0.88
// Based on NVVM 20.0.0
//

.version 9.0
.target sm_100
.address_size 64

	// .globl	_Z26colortoGrayscaleConvertionPhS_jjj

.visible .entry _Z26colortoGrayscaleConvertionPhS_jjj(
	.param .u64 .ptr .align 1 _Z26colortoGrayscaleConvertionPhS_jjj_param_0,
	.param .u64 .ptr .align 1 _Z26colortoGrayscaleConvertionPhS_jjj_param_1,
	.param .u32 _Z26colortoGrayscaleConvertionPhS_jjj_param_2,
	.param .u32 _Z26colortoGrayscaleConvertionPhS_jjj_param_3,
	.param .u32 _Z26colortoGrayscaleConvertionPhS_jjj_param_4
)
{
	.reg .pred 	%p<4>;
	.reg .b16 	%rs<5>;
	.reg .b32 	%r<20>;
	.reg .b32 	%f<7>;
	.reg .b64 	%rd<14>;

	ld.param.u64 	%rd1, [_Z26colortoGrayscaleConvertionPhS_jjj_param_0];
	ld.param.u64 	%rd2, [_Z26colortoGrayscaleConvertionPhS_jjj_param_1];
	ld.param.u32 	%r3, [_Z26colortoGrayscaleConvertionPhS_jjj_param_2];
	ld.param.u32 	%r5, [_Z26colortoGrayscaleConvertionPhS_jjj_param_3];
	ld.param.u32 	%r4, [_Z26colortoGrayscaleConvertionPhS_jjj_param_4];
	mov.u32 	%r7, %ctaid.y;
	mov.u32 	%r8, %ntid.y;
	mov.u32 	%r9, %tid.y;
	mad.lo.s32 	%r10, %r7, %r8, %r9;
	mov.u32 	%r11, %ctaid.x;
	mov.u32 	%r12, %ntid.x;
	mov.u32 	%r13, %tid.x;
	mad.lo.s32 	%r2, %r11, %r12, %r13;
	setp.ge.u32 	%p1, %r2, %r3;
	setp.ge.u32 	%p2, %r10, %r5;
	or.pred  	%p3, %p1, %p2;
	@%p3 bra 	$L__BB0_2;
	cvta.to.global.u64 	%rd3, %rd2;
	cvta.to.global.u64 	%rd4, %rd1;
	mad.lo.s32 	%r14, %r3, 3, %r4;
	mul.lo.s32 	%r15, %r14, %r10;
	mad.lo.s32 	%r16, %r2, 3, %r15;
	cvt.u64.u32 	%rd5, %r16;
	add.s64 	%rd6, %rd3, %rd5;
	ld.global.u8 	%rs1, [%rd6];
	add.s32 	%r17, %r16, 1;
	cvt.u64.u32 	%rd7, %r17;
	add.s64 	%rd8, %rd3, %rd7;
	ld.global.u8 	%rs2, [%rd8];
	add.s32 	%r18, %r16, 2;
	cvt.u64.u32 	%rd9, %r18;
	add.s64 	%rd10, %rd3, %rd9;
	ld.global.u8 	%rs3, [%rd10];
	cvt.rn.f32.u16 	%f1, %rs1;
	cvt.rn.f32.u16 	%f2, %rs2;
	mul.f32 	%f3, %f2, 0f3F35C28F;
	fma.rn.f32 	%f4, %f1, 0f3E570A3D, %f3;
	cvt.rn.f32.u16 	%f5, %rs3;
	fma.rn.f32 	%f6, %f5, 0f3D8F5C29, %f4;
	cvt.rzi.u32.f32 	%r19, %f6;
	cvt.u16.u32 	%rs4, %r19;
	add.s64 	%rd11, %rd4, %rd9;
	st.global.u8 	[%rd11], %rs4;
	add.s64 	%rd12, %rd4, %rd7;
	st.global.u8 	[%rd12], %rs4;
	add.s64 	%rd13, %rd4, %rd5;
	st.global.u8 	[%rd13], %rs4;
$L__BB0_2:
	ret;

}


// ===== COMPILED SASS (sm_100) =====

	.target	sm_100

	.elftype	@"ET_EXEC"


//--------------------- .note.nv.tkinfo           --------------------------
	.section	.note.nv.tkinfo,"",@"SHT_NOTE"
	.sectionflags	@"SHF_NOTE_NV_TKINFO"
	.tkinfo
        /*0018*/ 	.word	0x00000002
        /*0030*/ 	.string	""
        /*0030*/ 	.string	"ptxas"
        /*0030*/ 	.string	"Cuda compilation tools, release 13.0, V13.0.88"
        /*0030*/ 	.string	"Build cuda_13.0.r13.0/compiler.36424714_0"
        /*0030*/ 	.string	"-arch sm_100 -m 64 "



//--------------------- .note.nv.cuinfo           --------------------------
	.section	.note.nv.cuinfo,"",@"SHT_NOTE"
	.sectionflags	@"SHF_NOTE_NV_CUINFO"
        /*0018*/ 	.short	0x0002
        /*001a*/ 	.short	0x0064
        /*001c*/ 	.short	0x0082
	.zero		2


//--------------------- .nv.info                  --------------------------
	.section	.nv.info,"",@"SHT_CUDA_INFO"
	.align	4


	//----- nvinfo : EIATTR_REGCOUNT
	.align		4
        /*0000*/ 	.byte	0x04, 0x2f
        /*0002*/ 	.short	(.L_1 - .L_0)
	.align		4
.L_0:
        /*0004*/ 	.word	index@(_Z26colortoGrayscaleConvertionPhS_jjj)
        /*0008*/ 	.word	0x00000010


	//----- nvinfo : EIATTR_FRAME_SIZE
	.align		4
.L_1:
        /*000c*/ 	.byte	0x04, 0x11
        /*000e*/ 	.short	(.L_3 - .L_2)
	.align		4
.L_2:
        /*0010*/ 	.word	index@(_Z26colortoGrayscaleConvertionPhS_jjj)
        /*0014*/ 	.word	0x00000000


	//----- nvinfo : EIATTR_MIN_STACK_SIZE
	.align		4
.L_3:
        /*0018*/ 	.byte	0x04, 0x12
        /*001a*/ 	.short	(.L_5 - .L_4)
	.align		4
.L_4:
        /*001c*/ 	.word	index@(_Z26colortoGrayscaleConvertionPhS_jjj)
        /*0020*/ 	.word	0x00000000
.L_5:


//--------------------- .nv.compat                --------------------------
	.section	.nv.compat,"",@"SHT_CUDA_COMPAT_INFO"
	.align	4
        /*0000*/ 	.byte	0x02, 0x09, 0x00, 0x00, 0x02, 0x02, 0x01, 0x00, 0x02, 0x05, 0x05, 0x00, 0x03, 0x07, 0x01, 0x01
        /*0010*/ 	.byte	0x02, 0x03, 0x00, 0x00, 0x02, 0x06, 0x01, 0x00, 0x04, 0x0b, 0x08, 0x00, 0x09, 0x00, 0x00, 0x00
        /*0020*/ 	.byte	0x00, 0x00, 0x00, 0x00


//--------------------- .nv.info._Z26colortoGrayscaleConvertionPhS_jjj --------------------------
	.section	.nv.info._Z26colortoGrayscaleConvertionPhS_jjj,"",@"SHT_CUDA_INFO"
	.sectionflags	@""
	.align	4


	//----- nvinfo : EIATTR_CUDA_API_VERSION
	.align		4
        /*0000*/ 	.byte	0x04, 0x37
        /*0002*/ 	.short	(.L_7 - .L_6)
.L_6:
        /*0004*/ 	.word	0x00000082


	//----- nvinfo : EIATTR_KPARAM_INFO
	.align		4
.L_7:
        /*0008*/ 	.byte	0x04, 0x17
        /*000a*/ 	.short	(.L_9 - .L_8)
.L_8:
        /*000c*/ 	.word	0x00000000
        /*0010*/ 	.short	0x0004
        /*0012*/ 	.short	0x0018
        /*0014*/ 	.byte	0x00, 0xf0, 0x11, 0x00


	//----- nvinfo : EIATTR_KPARAM_INFO
	.align		4
.L_9:
        /*0018*/ 	.byte	0x04, 0x17
        /*001a*/ 	.short	(.L_11 - .L_10)
.L_10:
        /*001c*/ 	.word	0x00000000
        /*0020*/ 	.short	0x0003
        /*0022*/ 	.short	0x0014
        /*0024*/ 	.byte	0x00, 0xf0, 0x11, 0x00


	//----- nvinfo : EIATTR_KPARAM_INFO
	.align		4
.L_11:
        /*0028*/ 	.byte	0x04, 0x17
        /*002a*/ 	.short	(.L_13 - .L_12)
.L_12:
        /*002c*/ 	.word	0x00000000
        /*0030*/ 	.short	0x0002
        /*0032*/ 	.short	0x0010
        /*0034*/ 	.byte	0x00, 0xf0, 0x11, 0x00


	//----- nvinfo : EIATTR_KPARAM_INFO
	.align		4
.L_13:
        /*0038*/ 	.byte	0x04, 0x17
        /*003a*/ 	.short	(.L_15 - .L_14)
.L_14:
        /*003c*/ 	.word	0x00000000
        /*0040*/ 	.short	0x0001
        /*0042*/ 	.short	0x0008
        /*0044*/ 	.byte	0x00, 0xf5, 0x21, 0x00


	//----- nvinfo : EIATTR_KPARAM_INFO
	.align		4
.L_15:
        /*0048*/ 	.byte	0x04, 0x17
        /*004a*/ 	.short	(.L_17 - .L_16)
.L_16:
        /*004c*/ 	.word	0x00000000
        /*0050*/ 	.short	0x0000
        /*0052*/ 	.short	0x0000
        /*0054*/ 	.byte	0x00, 0xf5, 0x21, 0x00


	//----- nvinfo : EIATTR_SPARSE_MMA_MASK
	.align		4
.L_17:
        /*0058*/ 	.byte	0x03, 0x50
        /*005a*/ 	.short	0x0000


	//----- nvinfo : EIATTR_MAXREG_COUNT
	.align		4
        /*005c*/ 	.byte	0x03, 0x1b
        /*005e*/ 	.short	0x00ff


	//----- nvinfo : EIATTR_MERCURY_ISA_VERSION
	.align		4
        /*0060*/ 	.byte	0x03, 0x5f
        /*0062*/ 	.short	0x0101


	//----- nvinfo : EIATTR_VRC_CTA_INIT_COUNT
	.align		4
        /*0064*/ 	.byte	0x02, 0x4a
	.zero		1
	.zero		1


	//----- nvinfo : EIATTR_EXIT_INSTR_OFFSETS
	.align		4
        /*0068*/ 	.byte	0x04, 0x1c
        /*006a*/ 	.short	(.L_19 - .L_18)


	//   ....[0]....
.L_18:
        /*006c*/ 	.word	0x000000c0


	//   ....[1]....
        /*0070*/ 	.word	0x000002e0


	//----- nvinfo : EIATTR_CBANK_PARAM_SIZE
	.align		4
.L_19:
        /*0074*/ 	.byte	0x03, 0x19
        /*0076*/ 	.short	0x001c


	//----- nvinfo : EIATTR_PARAM_CBANK
	.align		4
        /*0078*/ 	.byte	0x04, 0x0a
        /*007a*/ 	.short	(.L_21 - .L_20)
	.align		4
.L_20:
        /*007c*/ 	.word	index@(.nv.constant0._Z26colortoGrayscaleConvertionPhS_jjj)
        /*0080*/ 	.short	0x0380
        /*0082*/ 	.short	0x001c


	//----- nvinfo : EIATTR_SW_WAR
	.align		4
.L_21:
        /*0084*/ 	.byte	0x04, 0x36
        /*0086*/ 	.short	(.L_23 - .L_22)
.L_22:
        /*0088*/ 	.word	0x00000008
.L_23:


//--------------------- .nv.callgraph             --------------------------
	.section	.nv.callgraph,"",@"SHT_CUDA_CALLGRAPH"
	.align	4
	.sectionentsize	8
	.align		4
        /*0000*/ 	.word	0x00000000
	.align		4
        /*0004*/ 	.word	0xffffffff
	.align		4
        /*0008*/ 	.word	0x00000000
	.align		4
        /*000c*/ 	.word	0xfffffffe
	.align		4
        /*0010*/ 	.word	0x00000000
	.align		4
        /*0014*/ 	.word	0xfffffffd
	.align		4
        /*0018*/ 	.word	0x00000000
	.align		4
        /*001c*/ 	.word	0xfffffffc


//--------------------- .text._Z26colortoGrayscaleConvertionPhS_jjj --------------------------
	.section	.text._Z26colortoGrayscaleConvertionPhS_jjj,"ax",@progbits
	.align	128
        .global         _Z26colortoGrayscaleConvertionPhS_jjj
        .type           _Z26colortoGrayscaleConvertionPhS_jjj,@function
        .size           _Z26colortoGrayscaleConvertionPhS_jjj,(.L_x_1 - _Z26colortoGrayscaleConvertionPhS_jjj)
        .other          _Z26colortoGrayscaleConvertionPhS_jjj,@"STO_CUDA_ENTRY STV_DEFAULT"
_Z26colortoGrayscaleConvertionPhS_jjj:
.text._Z26colortoGrayscaleConvertionPhS_jjj:
[----:B------:R-:W-:Y:S01]  /*0000*/  LDC R1, c[0x0][0x37c] ;  /* 0x0000df00ff017b82 */ /* 0x000fe20000000800 */
[----:B------:R-:W0:Y:S07]  /*0010*/  S2R R3, SR_TID.Y ;  /* 0x0000000000037919 */ /* 0x000e2e0000002200 */
[----:B------:R-:W0:Y:S01]  /*0020*/  S2UR UR4, SR_CTAID.Y ;  /* 0x00000000000479c3 */ /* 0x000e220000002600 */
[----:B------:R-:W1:Y:S01]  /*0030*/  LDCU.64 UR6, c[0x0][0x390] ;  /* 0x00007200ff0677ac */ /* 0x000e620008000a00 */
[----:B------:R-:W2:Y:S06]  /*0040*/  S2R R5, SR_TID.X ;  /* 0x0000000000057919 */ /* 0x000eac0000002100 */
[----:B------:R-:W0:Y:S08]  /*0050*/  LDC R0, c[0x0][0x364] ;  /* 0x0000d900ff007b82 */ /* 0x000e300000000800 */
[----:B------:R-:W2:Y:S08]  /*0060*/  S2UR UR5, SR_CTAID.X ;  /* 0x00000000000579c3 */ /* 0x000eb00000002500 */
[----:B------:R-:W2:Y:S01]  /*0070*/  LDC R2, c[0x0][0x360] ;  /* 0x0000d800ff027b82 */ /* 0x000ea20000000800 */
[----:B0-----:R-:W-:-:S05]  /*0080*/  IMAD R0, R0, UR4, R3 ;  /* 0x0000000400007c24 */ /* 0x001fca000f8e0203 */
[----:B-1----:R-:W-:Y:S01]  /*0090*/  ISETP.GE.U32.AND P0, PT, R0, UR7, PT ;  /* 0x0000000700007c0c */ /* 0x002fe2000bf06070 */
[----:B--2---:R-:W-:-:S05]  /*00a0*/  IMAD R2, R2, UR5, R5 ;  /* 0x0000000502027c24 */ /* 0x004fca000f8e0205 */
[----:B------:R-:W-:-:S13]  /*00b0*/  ISETP.GE.U32.OR P0, PT, R2, UR6, P0 ;  /* 0x0000000602007c0c */ /* 0x000fda0008706470 */
[----:B------:R-:W-:Y:S05]  /*00c0*/  @P0 EXIT ;  /* 0x000000000000094d */ /* 0x000fea0003800000 */
[----:B------:R-:W0:Y:S01]  /*00d0*/  LDCU UR4, c[0x0][0x398] ;  /* 0x00007300ff0477ac */ /* 0x000e220008000800 */
[----:B------:R-:W1:Y:S01]  /*00e0*/  LDCU.128 UR8, c[0x0][0x380] ;  /* 0x00007000ff0877ac */ /* 0x000e620008000c00 */
[----:B0-----:R-:W-:-:S06]  /*00f0*/  UIMAD UR4, UR6, 0x3, UR4 ;  /* 0x00000003060478a4 */ /* 0x001fcc000f8e0204 */
[----:B------:R-:W-:-:S04]  /*0100*/  IMAD R3, R0, UR4, RZ ;  /* 0x0000000400037c24 */ /* 0x000fc8000f8e02ff */
[----:B------:R-:W-:Y:S01]  /*0110*/  IMAD R8, R2, 0x3, R3 ;  /* 0x0000000302087824 */ /* 0x000fe200078e0203 */
[----:B------:R-:W0:Y:S03]  /*0120*/  LDCU.64 UR4, c[0x0][0x358] ;  /* 0x00006b00ff0477ac */ /* 0x000e260008000a00 */
[C---:B------:R-:W-:Y:S01]  /*0130*/  VIADD R0, R8.reuse, 0x1 ;  /* 0x0000000108007836 */ /* 0x040fe20000000000 */
[C---:B-1----:R-:W-:Y:S01]  /*0140*/  IADD3 R2, P0, PT, R8.reuse, UR10, RZ ;  /* 0x0000000a08027c10 */ /* 0x042fe2000ff1e0ff */
[----:B------:R-:W-:-:S03]  /*0150*/  VIADD R9, R8, 0x2 ;  /* 0x0000000208097836 */ /* 0x000fc60000000000 */
[----:B------:R-:W-:Y:S01]  /*0160*/  IADD3 R4, P1, PT, R0, UR10, RZ ;  /* 0x0000000a00047c10 */ /* 0x000fe2000ff3e0ff */
[----:B------:R-:W-:-:S03]  /*0170*/  IMAD.X R3, RZ, RZ, UR11, P0 ;  /* 0x0000000bff037e24 */ /* 0x000fc600080e06ff */
[----:B------:R-:W-:Y:S02]  /*0180*/  IADD3.X R5, PT, PT, RZ, UR11, RZ, P1, !PT ;  /* 0x0000000bff057c10 */ /* 0x000fe40008ffe4ff */
[----:B------:R-:W-:-:S03]  /*0190*/  IADD3 R6, P1, PT, R9, UR10, RZ ;  /* 0x0000000a09067c10 */ /* 0x000fc6000ff3e0ff */
[----:B0-----:R-:W2:Y:S02]  /*01a0*/  LDG.E.U8 R4, desc[UR4][R4.64] ;  /* 0x0000000404047981 */ /* 0x001ea4000c1e1100 */
[----:B------:R-:W-:Y:S02]  /*01b0*/  IMAD.X R7, RZ, RZ, UR11, P1 ;  /* 0x0000000bff077e24 */ /* 0x000fe400088e06ff */
[----:B------:R-:W3:Y:S04]  /*01c0*/  LDG.E.U8 R2, desc[UR4][R2.64] ;  /* 0x0000000402027981 */ /* 0x000ee8000c1e1100 */
[----:B------:R-:W4:Y:S01]  /*01d0*/  LDG.E.U8 R6, desc[UR4][R6.64] ;  /* 0x0000000406067981 */ /* 0x000f22000c1e1100 */
[----:B------:R-:W-:Y:S02]  /*01e0*/  IADD3 R8, P2, PT, R8, UR8, RZ ;  /* 0x0000000808087c10 */ /* 0x000fe4000ff5e0ff */
[----:B--2---:R-:W-:-:S02]  /*01f0*/  I2FP.F32.U32 R11, R4 ;  /* 0x00000004000b7245 */ /* 0x004fc40000201000 */
[----:B------:R-:W-:Y:S02]  /*0200*/  IADD3 R4, P0, PT, R9, UR8, RZ ;  /* 0x0000000809047c10 */ /* 0x000fe4000ff1e0ff */
[----:B---3--:R-:W-:Y:S01]  /*0210*/  I2FP.F32.U32 R10, R2 ;  /* 0x00000002000a7245 */ /* 0x008fe20000201000 */
[----:B------:R-:W-:Y:S01]  /*0220*/  FMUL R11, R11, 0.70999997854232788086 ;  /* 0x3f35c28f0b0b7820 */ /* 0x000fe20000400000 */
[----:B------:R-:W-:Y:S01]  /*0230*/  IADD3 R2, P1, PT, R0, UR8, RZ ;  /* 0x0000000800027c10 */ /* 0x000fe2000ff3e0ff */
[----:B------:R-:W-:Y:S01]  /*0240*/  IMAD.X R5, RZ, RZ, UR9, P0 ;  /* 0x00000009ff057e24 */ /* 0x000fe200080e06ff */
[----:B----4-:R-:W-:Y:S01]  /*0250*/  I2FP.F32.U32 R13, R6 ;  /* 0x00000006000d7245 */ /* 0x010fe20000201000 */
[----:B------:R-:W-:Y:S01]  /*0260*/  FFMA R10, R10, 0.20999999344348907471, R11 ;  /* 0x3e570a3d0a0a7823 */ /* 0x000fe2000000000b */
[----:B------:R-:W-:Y:S02]  /*0270*/  IADD3.X R3, PT, PT, RZ, UR9, RZ, P1, !PT ;  /* 0x00000009ff037c10 */ /* 0x000fe40008ffe4ff */
[----:B------:R-:W-:Y:S01]  /*0280*/  IADD3.X R9, PT, PT, RZ, UR9, RZ, P2, !PT ;  /* 0x00000009ff097c10 */ /* 0x000fe200097fe4ff */
[----:B------:R-:W-:-:S04]  /*0290*/  FFMA R10, R13, 0.070000000298023223877, R10 ;  /* 0x3d8f5c290d0a7823 */ /* 0x000fc8000000000a */
[----:B------:R-:W0:Y:S02]  /*02a0*/  F2I.U32.TRUNC.NTZ R11, R10 ;  /* 0x0000000a000b7305 */ /* 0x000e24000020f000 */
[----:B0-----:R-:W-:Y:S04]  /*02b0*/  STG.E.U8 desc[UR4][R4.64], R11 ;  /* 0x0000000b04007986 */ /* 0x001fe8000c101104 */
[----:B------:R-:W-:Y:S04]  /*02c0*/  STG.E.U8 desc[UR4][R2.64], R11 ;  /* 0x0000000b02007986 */ /* 0x000fe8000c101104 */
[----:B------:R-:W-:Y:S01]  /*02d0*/  STG.E.U8 desc[UR4][R8.64], R11 ;  /* 0x0000000b08007986 */ /* 0x000fe2000c101104 */
[----:B------:R-:W-:Y:S05]  /*02e0*/  EXIT ;  /* 0x000000000000794d */ /* 0x000fea0003800000 */
.L_x_0:
[----:B------:R-:W-:-:S00]  /*02f0*/  BRA `(.L_x_0) ;  /* 0xfffffffc00fc7947 */ /* 0x000fc0000383ffff */
[----:B------:R-:W-:-:S00]  /*0300*/  NOP ;  /* 0x0000000000007918 */ /* 0x000fc00000000000 */
[----:B------:R-:W-:-:S00]  /*0310*/  NOP ;  /* 0x0000000000007918 */ /* 0x000fc00000000000 */
[----:B------:R-:W-:-:S00]  /*0320*/  NOP ;  /* 0x0000000000007918 */ /* 0x000fc00000000000 */
[----:B------:R-:W-:-:S00]  /*0330*/  NOP ;  /* 0x0000000000007918 */ /* 0x000fc00000000000 */
[----:B------:R-:W-:-:S00]  /*0340*/  NOP ;  /* 0x0000000000007918 */ /* 0x000fc00000000000 */
[----:B------:R-:W-:-:S00]  /*0350*/  NOP ;  /* 0x0000000000007918 */ /* 0x000fc00000000000 */
[----:B------:R-:W-:-:S00]  /*0360*/  NOP ;  /* 0x0000000000007918 */ /* 0x000fc00000000000 */
[----:B------:R-:W-:-:S00]  /*0370*/  NOP ;  /* 0x0000000000007918 */ /* 0x000fc00000000000 */
.L_x_1:


//--------------------- .nv.shared.reserved.0     --------------------------
	.section	.nv.shared.reserved.0,"aw",@nobits
	.weak		__nv_reservedSMEM_offset_0_alias
	.size		__nv_reservedSMEM_offset_0_alias, 0, 64
	.other		__nv_reservedSMEM_offset_0_alias,@"STO_CUDA_RESERVED_SHARED STV_DEFAULT"
__nv_reservedSMEM_offset_0_alias:
	.zero		0
	.zero		64


//--------------------- .nv.constant0._Z26colortoGrayscaleConvertionPhS_jjj --------------------------
	.section	.nv.constant0._Z26colortoGrayscaleConvertionPhS_jjj,"a",@progbits
	.sectionflags	@""
	.align	4
.nv.constant0._Z26colortoGrayscaleConvertionPhS_jjj:
	.zero		924


//--------------------- SYMBOLS --------------------------

	.type		.nv.reservedSmem.offset0,@object
	.size		.nv.reservedSmem.offset0,0x4
